//
// Generated by NVIDIA NVVM Compiler
//
// Compiler Build ID: CL-36424714
// Cuda compilation tools, release 13.0, V13.0.88
// Based on NVVM 20.0.0
//

.version 9.0
.target sm_100
.address_size 64

	// .globl	_Z15vectorAddKernelPKfS0_Pfi

.visible .entry _Z15vectorAddKernelPKfS0_Pfi(
	.param .u64 .ptr .align 1 _Z15vectorAddKernelPKfS0_Pfi_param_0,
	.param .u64 .ptr .align 1 _Z15vectorAddKernelPKfS0_Pfi_param_1,
	.param .u64 .ptr .align 1 _Z15vectorAddKernelPKfS0_Pfi_param_2,
	.param .u32 _Z15vectorAddKernelPKfS0_Pfi_param_3
)
{


	ret;

}


// ===== COMPILED SASS (sm_100) =====

	.target	sm_100

	.elftype	@"ET_EXEC"


//--------------------- .note.nv.tkinfo           --------------------------
	.section	.note.nv.tkinfo,"",@"SHT_NOTE"
	.sectionflags	@"SHF_NOTE_NV_TKINFO"
	.tkinfo
        /*0018*/ 	.word	0x00000002
        /*0030*/ 	.string	""
        /*0030*/ 	.string	"ptxas"
        /*0030*/ 	.string	"Cuda compilation tools, release 13.0, V13.0.88"
        /*0030*/ 	.string	"Build cuda_13.0.r13.0/compiler.36424714_0"
        /*0030*/ 	.string	"-arch sm_100 -m 64 "



//--------------------- .note.nv.cuinfo           --------------------------
	.section	.note.nv.cuinfo,"",@"SHT_NOTE"
	.sectionflags	@"SHF_NOTE_NV_CUINFO"
        /*0018*/ 	.short	0x0002
        /*001a*/ 	.short	0x0064
        /*001c*/ 	.short	0x0082
	.zero		2


//--------------------- .nv.info                  --------------------------
	.section	.nv.info,"",@"SHT_CUDA_INFO"
	.align	4


	//----- nvinfo : EIATTR_REGCOUNT
	.align		4
        /*0000*/ 	.byte	0x04, 0x2f
        /*0002*/ 	.short	(.L_1 - .L_0)
	.align		4
.L_0:
        /*0004*/ 	.word	index@(_Z15vectorAddKernelPKfS0_Pfi)
        /*0008*/ 	.word	0x00000004


	//----- nvinfo : EIATTR_FRAME_SIZE
	.align		4
.L_1:
        /*000c*/ 	.byte	0x04, 0x11
        /*000e*/ 	.short	(.L_3 - .L_2)
	.align		4
.L_2:
        /*0010*/ 	.word	index@(_Z15vectorAddKernelPKfS0_Pfi)
        /*0014*/ 	.word	0x00000000


	//----- nvinfo : EIATTR_MIN_STACK_SIZE
	.align		4
.L_3:
        /*0018*/ 	.byte	0x04, 0x12
        /*001a*/ 	.short	(.L_5 - .L_4)
	.align		4
.L_4:
        /*001c*/ 	.word	index@(_Z15vectorAddKernelPKfS0_Pfi)
        /*0020*/ 	.word	0x00000000
.L_5:


//--------------------- .nv.compat                --------------------------
	.section	.nv.compat,"",@"SHT_CUDA_COMPAT_INFO"
	.align	4
        /*0000*/ 	.byte	0x02, 0x09, 0x00, 0x00, 0x02, 0x02, 0x01, 0x00, 0x02, 0x05, 0x05, 0x00, 0x03, 0x07, 0x01, 0x01
        /*0010*/ 	.byte	0x02, 0x03, 0x00, 0x00, 0x02, 0x06, 0x01, 0x00, 0x04, 0x0b, 0x08, 0x00, 0x09, 0x00, 0x00, 0x00
        /*0020*/ 	.byte	0x00, 0x00, 0x00, 0x00


//--------------------- .nv.info._Z15vectorAddKernelPKfS0_Pfi --------------------------
	.section	.nv.info._Z15vectorAddKernelPKfS0_Pfi,"",@"SHT_CUDA_INFO"
	.sectionflags	@""
	.align	4


	//----- nvinfo : EIATTR_CUDA_API_VERSION
	.align		4
        /*0000*/ 	.byte	0x04, 0x37
        /*0002*/ 	.short	(.L_7 - .L_6)
.L_6:
        /*0004*/ 	.word	0x00000082


	//----- nvinfo : EIATTR_KPARAM_INFO
	.align		4
.L_7:
        /*0008*/ 	.byte	0x04, 0x17
        /*000a*/ 	.short	(.L_9 - .L_8)
.L_8:
        /*000c*/ 	.word	0x00000000
        /*0010*/ 	.short	0x0003
        /*0012*/ 	.short	0x0018
        /*0014*/ 	.byte	0x00, 0xf0, 0x11, 0x00


	//----- nvinfo : EIATTR_KPARAM_INFO
	.align		4
.L_9:
        /*0018*/ 	.byte	0x04, 0x17
        /*001a*/ 	.short	(.L_11 - .L_10)
.L_10:
        /*001c*/ 	.word	0x00000000
        /*0020*/ 	.short	0x0002
        /*0022*/ 	.short	0x0010
        /*0024*/ 	.byte	0x00, 0xf5, 0x21, 0x00


	//----- nvinfo : EIATTR_KPARAM_INFO
	.align		4
.L_11:
        /*0028*/ 	.byte	0x04, 0x17
        /*002a*/ 	.short	(.L_13 - .L_12)
.L_12:
        /*002c*/ 	.word	0x00000000
        /*0030*/ 	.short	0x0001
        /*0032*/ 	.short	0x0008
        /*0034*/ 	.byte	0x00, 0xf5, 0x21, 0x00


	//----- nvinfo : EIATTR_KPARAM_INFO
	.align		4
.L_13:
        /*0038*/ 	.byte	0x04, 0x17
        /*003a*/ 	.short	(.L_15 - .L_14)
.L_14:
        /*003c*/ 	.word	0x00000000
        /*0040*/ 	.short	0x0000
        /*0042*/ 	.short	0x0000
        /*0044*/ 	.byte	0x00, 0xf5, 0x21, 0x00


	//----- nvinfo : EIATTR_SPARSE_MMA_MASK
	.align		4
.L_15:
        /*0048*/ 	.byte	0x03, 0x50
        /*004a*/ 	.short	0x0000


	//----- nvinfo : EIATTR_MAXREG_COUNT
	.align		4
        /*004c*/ 	.byte	0x03, 0x1b
        /*004e*/ 	.short	0x00ff


	//----- nvinfo : EIATTR_MERCURY_ISA_VERSION
	.align		4
        /*0050*/ 	.byte	0x03, 0x5f
        /*0052*/ 	.short	0x0101


	//----- nvinfo : EIATTR_VRC_CTA_INIT_COUNT
	.align		4
        /*0054*/ 	.byte	0x02, 0x4a
	.zero		1
	.zero		1


	//----- nvinfo : EIATTR_EXIT_INSTR_OFFSETS
	.align		4
        /*0058*/ 	.byte	0x04, 0x1c
        /*005a*/ 	.short	(.L_17 - .L_16)


	//   ....[0]....
.L_16:
        /*005c*/ 	.word	0x00000010


	//----- nvinfo : EIATTR_CBANK_PARAM_SIZE
	.align		4
.L_17:
        /*0060*/ 	.byte	0x03, 0x19
        /*0062*/ 	.short	0x001c


	//----- nvinfo : EIATTR_PARAM_CBANK
	.align		4
        /*0064*/ 	.byte	0x04, 0x0a
        /*0066*/ 	.short	(.L_19 - .L_18)
	.align		4
.L_18:
        /*0068*/ 	.word	index@(.nv.constant0._Z15vectorAddKernelPKfS0_Pfi)
        /*006c*/ 	.short	0x0380
        /*006e*/ 	.short	0x001c


	//----- nvinfo : EIATTR_SW_WAR
	.align		4
.L_19:
        /*0070*/ 	.byte	0x04, 0x36
        /*0072*/ 	.short	(.L_21 - .L_20)
.L_20:
        /*0074*/ 	.word	0x00000008
.L_21:


//--------------------- .nv.callgraph             --------------------------
	.section	.nv.callgraph,"",@"SHT_CUDA_CALLGRAPH"
	.align	4
	.sectionentsize	8
	.align		4
        /*0000*/ 	.word	0x00000000
	.align		4
        /*0004*/ 	.word	0xffffffff
	.align		4
        /*0008*/ 	.word	0x00000000
	.align		4
        /*000c*/ 	.word	0xfffffffe
	.align		4
        /*0010*/ 	.word	0x00000000
	.align		4
        /*0014*/ 	.word	0xfffffffd
	.align		4
        /*0018*/ 	.word	0x00000000
	.align		4
        /*001c*/ 	.word	0xfffffffc


//--------------------- .text._Z15vectorAddKernelPKfS0_Pfi --------------------------
	.section	.text._Z15vectorAddKernelPKfS0_Pfi,"ax",@progbits
	.align	128
        .global         _Z15vectorAddKernelPKfS0_Pfi
        .type           _Z15vectorAddKernelPKfS0_Pfi,@function
        .size           _Z15vectorAddKernelPKfS0_Pfi,(.L_x_1 - _Z15vectorAddKernelPKfS0_Pfi)
        .other          _Z15vectorAddKernelPKfS0_Pfi,@"STO_CUDA_ENTRY STV_DEFAULT"
_Z15vectorAddKernelPKfS0_Pfi:
.text._Z15vectorAddKernelPKfS0_Pfi:
[----:B------:R-:W-:Y:S01]  /*0000*/  LDC R1, c[0x0][0x37c] ;  /* 0x0000df00ff017b82 */ /* 0x000fe20000000800 */
[----:B------:R-:W-:Y:S05]  /*0010*/  EXIT ;  /* 0x000000000000794d */ /* 0x000fea0003800000 */
.L_x_0:
[----:B------:R-:W-:-:S00]  /*0020*/  BRA `(.L_x_0) ;  /* 0xfffffffc00fc7947 */ /* 0x000fc0000383ffff */
[----:B------:R-:W-:-:S00]  /*0030*/  NOP ;  /* 0x0000000000007918 */ /* 0x000fc00000000000 */
        /* <DEDUP_REMOVED lines=12> */
.L_x_1:


//--------------------- .nv.shared.reserved.0     --------------------------
	.section	.nv.shared.reserved.0,"aw",@nobits
	.weak		__nv_reservedSMEM_offset_0_alias
	.size		__nv_reservedSMEM_offset_0_alias, 0, 64
	.other		__nv_reservedSMEM_offset_0_alias,@"STO_CUDA_RESERVED_SHARED STV_DEFAULT"
__nv_reservedSMEM_offset_0_alias:
	.zero		0
	.zero		64


//--------------------- .nv.constant0._Z15vectorAddKernelPKfS0_Pfi --------------------------
	.section	.nv.constant0._Z15vectorAddKernelPKfS0_Pfi,"a",@progbits
	.sectionflags	@""
	.align	4
.nv.constant0._Z15vectorAddKernelPKfS0_Pfi:
	.zero		924


//--------------------- SYMBOLS --------------------------

	.type		.nv.reservedSmem.offset0,@object
	.size		.nv.reservedSmem.offset0,0x4
